//
// Generated by NVIDIA NVVM Compiler
//
// Compiler Build ID: CL-36424714
// Cuda compilation tools, release 13.0, V13.0.88
// Based on NVVM 20.0.0
//

.version 9.0
.target sm_100
.address_size 64

	// .globl	_Z11somaVetoresPKiS0_Pii

.visible .entry _Z11somaVetoresPKiS0_Pii(
	.param .u64 .ptr .align 1 _Z11somaVetoresPKiS0_Pii_param_0,
	.param .u64 .ptr .align 1 _Z11somaVetoresPKiS0_Pii_param_1,
	.param .u64 .ptr .align 1 _Z11somaVetoresPKiS0_Pii_param_2,
	.param .u32 _Z11somaVetoresPKiS0_Pii_param_3
)
{
	.reg .pred 	%p<2>;
	.reg .b32 	%r<9>;
	.reg .b64 	%rd<11>;

	ld.param.u64 	%rd1, [_Z11somaVetoresPKiS0_Pii_param_0];
	ld.param.u64 	%rd2, [_Z11somaVetoresPKiS0_Pii_param_1];
	ld.param.u64 	%rd3, [_Z11somaVetoresPKiS0_Pii_param_2];
	ld.param.u32 	%r2, [_Z11somaVetoresPKiS0_Pii_param_3];
	mov.u32 	%r3, %ctaid.x;
	mov.u32 	%r4, %ntid.x;
	mov.u32 	%r5, %tid.x;
	mad.lo.s32 	%r1, %r3, %r4, %r5;
	setp.ge.s32 	%p1, %r1, %r2;
	@%p1 bra 	$L__BB0_2;
	cvta.to.global.u64 	%rd4, %rd1;
	cvta.to.global.u64 	%rd5, %rd2;
	cvta.to.global.u64 	%rd6, %rd3;
	mul.wide.s32 	%rd7, %r1, 4;
	add.s64 	%rd8, %rd4, %rd7;
	ld.global.u32 	%r6, [%rd8];
	add.s64 	%rd9, %rd5, %rd7;
	ld.global.u32 	%r7, [%rd9];
	add.s32 	%r8, %r7, %r6;
	add.s64 	%rd10, %rd6, %rd7;
	st.global.u32 	[%rd10], %r8;
$L__BB0_2:
	ret;

}


// ===== COMPILED SASS (sm_100) =====

	.target	sm_100

	.elftype	@"ET_EXEC"


//--------------------- .note.nv.tkinfo           --------------------------
	.section	.note.nv.tkinfo,"",@"SHT_NOTE"
	.sectionflags	@"SHF_NOTE_NV_TKINFO"
	.tkinfo
        /*0018*/ 	.word	0x00000002
        /*0030*/ 	.string	""
        /*0030*/ 	.string	"ptxas"
        /*0030*/ 	.string	"Cuda compilation tools, release 13.0, V13.0.88"
        /*0030*/ 	.string	"Build cuda_13.0.r13.0/compiler.36424714_0"
        /*0030*/ 	.string	"-arch sm_100 -m 64 "



//--------------------- .note.nv.cuinfo           --------------------------
	.section	.note.nv.cuinfo,"",@"SHT_NOTE"
	.sectionflags	@"SHF_NOTE_NV_CUINFO"
        /*0018*/ 	.short	0x0002
        /*001a*/ 	.short	0x0064
        /*001c*/ 	.short	0x0082
	.zero		2


//--------------------- .nv.info                  --------------------------
	.section	.nv.info,"",@"SHT_CUDA_INFO"
	.align	4


	//----- nvinfo : EIATTR_REGCOUNT
	.align		4
        /*0000*/ 	.byte	0x04, 0x2f
        /*0002*/ 	.short	(.L_1 - .L_0)
	.align		4
.L_0:
        /*0004*/ 	.word	index@(_Z11somaVetoresPKiS0_Pii)
        /*0008*/ 	.word	0x0000000c


	//----- nvinfo : EIATTR_FRAME_SIZE
	.align		4
.L_1:
        /*000c*/ 	.byte	0x04, 0x11
        /*000e*/ 	.short	(.L_3 - .L_2)
	.align		4
.L_2:
        /*0010*/ 	.word	index@(_Z11somaVetoresPKiS0_Pii)
        /*0014*/ 	.word	0x00000000


	//----- nvinfo : EIATTR_MIN_STACK_SIZE
	.align		4
.L_3:
        /*0018*/ 	.byte	0x04, 0x12
        /*001a*/ 	.short	(.L_5 - .L_4)
	.align		4
.L_4:
        /*001c*/ 	.word	index@(_Z11somaVetoresPKiS0_Pii)
        /*0020*/ 	.word	0x00000000
.L_5:


//--------------------- .nv.compat                --------------------------
	.section	.nv.compat,"",@"SHT_CUDA_COMPAT_INFO"
	.align	4
        /*0000*/ 	.byte	0x02, 0x09, 0x00, 0x00, 0x02, 0x02, 0x01, 0x00, 0x02, 0x05, 0x05, 0x00, 0x03, 0x07, 0x01, 0x01
        /*0010*/ 	.byte	0x02, 0x03, 0x00, 0x00, 0x02, 0x06, 0x01, 0x00, 0x04, 0x0b, 0x08, 0x00, 0x09, 0x00, 0x00, 0x00
        /*0020*/ 	.byte	0x00, 0x00, 0x00, 0x00


//--------------------- .nv.info._Z11somaVetoresPKiS0_Pii --------------------------
	.section	.nv.info._Z11somaVetoresPKiS0_Pii,"",@"SHT_CUDA_INFO"
	.sectionflags	@""
	.align	4


	//----- nvinfo : EIATTR_CUDA_API_VERSION
	.align		4
        /*0000*/ 	.byte	0x04, 0x37
        /*0002*/ 	.short	(.L_7 - .L_6)
.L_6:
        /*0004*/ 	.word	0x00000082


	//----- nvinfo : EIATTR_KPARAM_INFO
	.align		4
.L_7:
        /*0008*/ 	.byte	0x04, 0x17
        /*000a*/ 	.short	(.L_9 - .L_8)
.L_8:
        /*000c*/ 	.word	0x00000000
        /*0010*/ 	.short	0x0003
        /*0012*/ 	.short	0x0018
        /*0014*/ 	.byte	0x00, 0xf0, 0x11, 0x00


	//----- nvinfo : EIATTR_KPARAM_INFO
	.align		4
.L_9:
        /*0018*/ 	.byte	0x04, 0x17
        /*001a*/ 	.short	(.L_11 - .L_10)
.L_10:
        /*001c*/ 	.word	0x00000000
        /*0020*/ 	.short	0x0002
        /*0022*/ 	.short	0x0010
        /*0024*/ 	.byte	0x00, 0xf5, 0x21, 0x00


	//----- nvinfo : EIATTR_KPARAM_INFO
	.align		4
.L_11:
        /*0028*/ 	.byte	0x04, 0x17
        /*002a*/ 	.short	(.L_13 - .L_12)
.L_12:
        /*002c*/ 	.word	0x00000000
        /*0030*/ 	.short	0x0001
        /*0032*/ 	.short	0x0008
        /*0034*/ 	.byte	0x00, 0xf5, 0x21, 0x00


	//----- nvinfo : EIATTR_KPARAM_INFO
	.align		4
.L_13:
        /*0038*/ 	.byte	0x04, 0x17
        /*003a*/ 	.short	(.L_15 - .L_14)
.L_14:
        /*003c*/ 	.word	0x00000000
        /*0040*/ 	.short	0x0000
        /*0042*/ 	.short	0x0000
        /*0044*/ 	.byte	0x00, 0xf5, 0x21, 0x00


	//----- nvinfo : EIATTR_SPARSE_MMA_MASK
	.align		4
.L_15:
        /*0048*/ 	.byte	0x03, 0x50
        /*004a*/ 	.short	0x0000


	//----- nvinfo : EIATTR_MAXREG_COUNT
	.align		4
        /*004c*/ 	.byte	0x03, 0x1b
        /*004e*/ 	.short	0x00ff


	//----- nvinfo : EIATTR_MERCURY_ISA_VERSION
	.align		4
        /*0050*/ 	.byte	0x03, 0x5f
        /*0052*/ 	.short	0x0101


	//----- nvinfo : EIATTR_VRC_CTA_INIT_COUNT
	.align		4
        /*0054*/ 	.byte	0x02, 0x4a
	.zero		1
	.zero		1


	//----- nvinfo : EIATTR_EXIT_INSTR_OFFSETS
	.align		4
        /*0058*/ 	.byte	0x04, 0x1c
        /*005a*/ 	.short	(.L_17 - .L_16)


	//   ....[0]....
.L_16:
        /*005c*/ 	.word	0x00000070


	//   ....[1]....
        /*0060*/ 	.word	0x00000130


	//----- nvinfo : EIATTR_CBANK_PARAM_SIZE
	.align		4
.L_17:
        /*0064*/ 	.byte	0x03, 0x19
        /*0066*/ 	.short	0x001c


	//----- nvinfo : EIATTR_PARAM_CBANK
	.align		4
        /*0068*/ 	.byte	0x04, 0x0a
        /*006a*/ 	.short	(.L_19 - .L_18)
	.align		4
.L_18:
        /*006c*/ 	.word	index@(.nv.constant0._Z11somaVetoresPKiS0_Pii)
        /*0070*/ 	.short	0x0380
        /*0072*/ 	.short	0x001c


	//----- nvinfo : EIATTR_SW_WAR
	.align		4
.L_19:
        /*0074*/ 	.byte	0x04, 0x36
        /*0076*/ 	.short	(.L_21 - .L_20)
.L_20:
        /*0078*/ 	.word	0x00000008
.L_21:


//--------------------- .nv.callgraph             --------------------------
	.section	.nv.callgraph,"",@"SHT_CUDA_CALLGRAPH"
	.align	4
	.sectionentsize	8
	.align		4
        /*0000*/ 	.word	0x00000000
	.align		4
        /*0004*/ 	.word	0xffffffff
	.align		4
        /*0008*/ 	.word	0x00000000
	.align		4
        /*000c*/ 	.word	0xfffffffe
	.align		4
        /*0010*/ 	.word	0x00000000
	.align		4
        /*0014*/ 	.word	0xfffffffd
	.align		4
        /*0018*/ 	.word	0x00000000
	.align		4
        /*001c*/ 	.word	0xfffffffc


//--------------------- .text._Z11somaVetoresPKiS0_Pii --------------------------
	.section	.text._Z11somaVetoresPKiS0_Pii,"ax",@progbits
	.align	128
        .global         _Z11somaVetoresPKiS0_Pii
        .type           _Z11somaVetoresPKiS0_Pii,@function
        .size           _Z11somaVetoresPKiS0_Pii,(.L_x_1 - _Z11somaVetoresPKiS0_Pii)
        .other          _Z11somaVetoresPKiS0_Pii,@"STO_CUDA_ENTRY STV_DEFAULT"
_Z11somaVetoresPKiS0_Pii:
.text._Z11somaVetoresPKiS0_Pii:
[----:B------:R-:W-:Y:S01]  /*0000*/  LDC R1, c[0x0][0x37c] ;  /* 0x0000df00ff017b82 */ /* 0x000fe20000000800 */
[----:B------:R-:W0:Y:S07]  /*0010*/  S2R R0, SR_TID.X ;  /* 0x0000000000007919 */ /* 0x000e2e0000002100 */
[----:B------:R-:W0:Y:S01]  /*0020*/  S2UR UR4, SR_CTAID.X ;  /* 0x00000000000479c3 */ /* 0x000e220000002500 */
[----:B------:R-:W1:Y:S07]  /*0030*/  LDCU UR5, c[0x0][0x398] ;  /* 0x00007300ff0577ac */ /* 0x000e6e0008000800 */
[----:B------:R-:W0:Y:S02]  /*0040*/  LDC R9, c[0x0][0x360] ;  /* 0x0000d800ff097b82 */ /* 0x000e240000000800 */
[----:B0-----:R-:W-:-:S05]  /*0050*/  IMAD R9, R9, UR4, R0 ;  /* 0x0000000409097c24 */ /* 0x001fca000f8e0200 */
[----:B-1----:R-:W-:-:S13]  /*0060*/  ISETP.GE.AND P0, PT, R9, UR5, PT ;  /* 0x0000000509007c0c */ /* 0x002fda000bf06270 */
[----:B------:R-:W-:Y:S05]  /*0070*/  @P0 EXIT ;  /* 0x000000000000094d */ /* 0x000fea0003800000 */
[----:B------:R-:W0:Y:S01]  /*0080*/  LDC.64 R2, c[0x0][0x380] ;  /* 0x0000e000ff027b82 */ /* 0x000e220000000a00 */
[----:B------:R-:W1:Y:S07]  /*0090*/  LDCU.64 UR4, c[0x0][0x358] ;  /* 0x00006b00ff0477ac */ /* 0x000e6e0008000a00 */
[----:B------:R-:W2:Y:S08]  /*00a0*/  LDC.64 R4, c[0x0][0x388] ;  /* 0x0000e200ff047b82 */ /* 0x000eb00000000a00 */
[----:B------:R-:W3:Y:S01]  /*00b0*/  LDC.64 R6, c[0x0][0x390] ;  /* 0x0000e400ff067b82 */ /* 0x000ee20000000a00 */
[----:B0-----:R-:W-:-:S06]  /*00c0*/  IMAD.WIDE R2, R9, 0x4, R2 ;  /* 0x0000000409027825 */ /* 0x001fcc00078e0202 */
[----:B-1----:R-:W4:Y:S01]  /*00d0*/  LDG.E R2, desc[UR4][R2.64] ;  /* 0x0000000402027981 */ /* 0x002f22000c1e1900 */
[----:B--2---:R-:W-:-:S06]  /*00e0*/  IMAD.WIDE R4, R9, 0x4, R4 ;  /* 0x0000000409047825 */ /* 0x004fcc00078e0204 */
[----:B------:R-:W4:Y:S01]  /*00f0*/  LDG.E R5, desc[UR4][R4.64] ;  /* 0x0000000404057981 */ /* 0x000f22000c1e1900 */
[----:B---3--:R-:W-:Y:S01]  /*0100*/  IMAD.WIDE R6, R9, 0x4, R6 ;  /* 0x0000000409067825 */ /* 0x008fe200078e0206 */
[----:B----4-:R-:W-:-:S05]  /*0110*/  IADD3 R9, PT, PT, R2, R5, RZ ;  /* 0x0000000502097210 */ /* 0x010fca0007ffe0ff */
[----:B------:R-:W-:Y:S01]  /*0120*/  STG.E desc[UR4][R6.64], R9 ;  /* 0x0000000906007986 */ /* 0x000fe2000c101904 */
[----:B------:R-:W-:Y:S05]  /*0130*/  EXIT ;  /* 0x000000000000794d */ /* 0x000fea0003800000 */
.L_x_0:
[----:B------:R-:W-:-:S00]  /*0140*/  BRA `(.L_x_0) ;  /* 0xfffffffc00fc7947 */ /* 0x000fc0000383ffff */
[----:B------:R-:W-:-:S00]  /*0150*/  NOP ;  /* 0x0000000000007918 */ /* 0x000fc00000000000 */
        /* <DEDUP_REMOVED lines=10> */
.L_x_1:


//--------------------- .nv.shared.reserved.0     --------------------------
	.section	.nv.shared.reserved.0,"aw",@nobits
	.weak		__nv_reservedSMEM_offset_0_alias
	.size		__nv_reservedSMEM_offset_0_alias, 0, 64
	.other		__nv_reservedSMEM_offset_0_alias,@"STO_CUDA_RESERVED_SHARED STV_DEFAULT"
__nv_reservedSMEM_offset_0_alias:
	.zero		0
	.zero		64


//--------------------- .nv.constant0._Z11somaVetoresPKiS0_Pii --------------------------
	.section	.nv.constant0._Z11somaVetoresPKiS0_Pii,"a",@progbits
	.sectionflags	@""
	.align	4
.nv.constant0._Z11somaVetoresPKiS0_Pii:
	.zero		924


//--------------------- SYMBOLS --------------------------

	.type		.nv.reservedSmem.offset0,@object
	.size		.nv.reservedSmem.offset0,0x4
